//
// Generated by NVIDIA NVVM Compiler
//
// Compiler Build ID: CL-36424714
// Cuda compilation tools, release 13.0, V13.0.88
// Based on NVVM 20.0.0
//

.version 9.0
.target sm_100
.address_size 64

	// .globl	_Z11set_squaresPll
.extern .func  (.param .b32 func_retval0) vprintf
(
	.param .b64 vprintf_param_0,
	.param .b64 vprintf_param_1
)
;
.global .align 1 .b8 $str[31] = {120, 58, 32, 37, 100, 32, 116, 97, 114, 103, 101, 116, 58, 32, 37, 108, 100, 32, 115, 113, 117, 97, 114, 101, 58, 32, 37, 108, 100, 10};

.visible .entry _Z11set_squaresPll(
	.param .u64 .ptr .align 1 _Z11set_squaresPll_param_0,
	.param .u64 _Z11set_squaresPll_param_1
)
{
	.reg .pred 	%p<2>;
	.reg .b32 	%r<7>;
	.reg .b64 	%rd<9>;

	ld.param.u64 	%rd2, [_Z11set_squaresPll_param_0];
	ld.param.u64 	%rd3, [_Z11set_squaresPll_param_1];
	mov.u32 	%r1, %tid.x;
	mov.u32 	%r2, %ctaid.x;
	mov.u32 	%r3, %ntid.x;
	mad.lo.s32 	%r4, %r2, %r3, %r1;
	cvt.u64.u32 	%rd1, %r4;
	setp.le.s64 	%p1, %rd3, %rd1;
	@%p1 bra 	$L__BB0_2;
	cvt.u32.u64 	%r5, %rd1;
	cvta.to.global.u64 	%rd4, %rd2;
	add.s32 	%r6, %r5, 1;
	cvt.s64.s32 	%rd5, %r6;
	mad.lo.s64 	%rd6, %rd5, %rd1, %rd5;
	shl.b64 	%rd7, %rd1, 3;
	add.s64 	%rd8, %rd4, %rd7;
	st.global.u64 	[%rd8], %rd6;
$L__BB0_2:
	ret;

}
	// .globl	_Z6func_gPllS_lli
.visible .entry _Z6func_gPllS_lli(
	.param .u64 .ptr .align 1 _Z6func_gPllS_lli_param_0,
	.param .u64 _Z6func_gPllS_lli_param_1,
	.param .u64 .ptr .align 1 _Z6func_gPllS_lli_param_2,
	.param .u64 _Z6func_gPllS_lli_param_3,
	.param .u64 _Z6func_gPllS_lli_param_4,
	.param .u32 _Z6func_gPllS_lli_param_5
)
{
	.local .align 8 .b8 	__local_depot1[24];
	.reg .b64 	%SP;
	.reg .b64 	%SPL;
	.reg .pred 	%p<6>;
	.reg .b32 	%r<10>;
	.reg .b64 	%rd<32>;

	mov.u64 	%SPL, __local_depot1;
	cvta.local.u64 	%SP, %SPL;
	ld.param.u64 	%rd12, [_Z6func_gPllS_lli_param_0];
	ld.param.u64 	%rd30, [_Z6func_gPllS_lli_param_1];
	ld.param.u64 	%rd14, [_Z6func_gPllS_lli_param_2];
	ld.param.u64 	%rd15, [_Z6func_gPllS_lli_param_3];
	ld.param.u64 	%rd16, [_Z6func_gPllS_lli_param_4];
	ld.param.s32 	%rd17, [_Z6func_gPllS_lli_param_5];
	cvta.to.global.u64 	%rd1, %rd14;
	mov.u32 	%r1, %tid.x;
	mov.u32 	%r2, %ntid.x;
	mov.u32 	%r3, %ctaid.x;
	mad.lo.s32 	%r4, %r2, %r3, %r1;
	cvt.u64.u32 	%rd2, %r4;
	mad.lo.s64 	%rd3, %rd16, %rd17, %rd2;
	setp.gt.s64 	%p1, %rd3, %rd15;
	@%p1 bra 	$L__BB1_9;
	setp.lt.s64 	%p2, %rd3, 4;
	cvta.to.global.u64 	%rd4, %rd12;
	@%p2 bra 	$L__BB1_8;
$L__BB1_2:
	setp.lt.s64 	%p3, %rd30, 2;
	@%p3 bra 	$L__BB1_9;
	add.s64 	%rd6, %rd30, -1;
	shl.b64 	%rd20, %rd30, 3;
	add.s64 	%rd7, %rd4, %rd20;
	ld.global.u64 	%rd8, [%rd7+-8];
	or.b64  	%rd21, %rd3, %rd8;
	and.b64  	%rd22, %rd21, -4294967296;
	setp.ne.s64 	%p4, %rd22, 0;
	@%p4 bra 	$L__BB1_5;
	cvt.u32.u64 	%r5, %rd8;
	cvt.u32.u64 	%r6, %rd3;
	rem.u32 	%r7, %r6, %r5;
	cvt.u64.u32 	%rd31, %r7;
	bra.uni 	$L__BB1_6;
$L__BB1_5:
	rem.s64 	%rd31, %rd3, %rd8;
$L__BB1_6:
	setp.ne.s64 	%p5, %rd31, 0;
	mov.u64 	%rd30, %rd6;
	@%p5 bra 	$L__BB1_2;
	add.u64 	%rd23, %SP, 0;
	add.u64 	%rd24, %SPL, 0;
	shl.b64 	%rd25, %rd2, 3;
	add.s64 	%rd26, %rd1, %rd25;
	st.global.u64 	[%rd26], %rd8;
	ld.global.u64 	%rd27, [%rd7+-8];
	st.local.u64 	[%rd24], %rd6;
	st.local.u64 	[%rd24+8], %rd3;
	st.local.u64 	[%rd24+16], %rd27;
	mov.u64 	%rd28, $str;
	cvta.global.u64 	%rd29, %rd28;
	{ // callseq 0, 0
	.param .b64 param0;
	st.param.b64 	[param0], %rd29;
	.param .b64 param1;
	st.param.b64 	[param1], %rd23;
	.param .b32 retval0;
	call.uni (retval0), 
	vprintf, 
	(
	param0, 
	param1
	);
	ld.param.b32 	%r8, [retval0];
	} // callseq 0
	bra.uni 	$L__BB1_9;
$L__BB1_8:
	shl.b64 	%rd18, %rd2, 3;
	add.s64 	%rd19, %rd1, %rd18;
	st.global.u64 	[%rd19], %rd2;
$L__BB1_9:
	ret;

}


// ===== COMPILED SASS (sm_100) =====

	.target	sm_100

	.elftype	@"ET_EXEC"


//--------------------- .note.nv.tkinfo           --------------------------
	.section	.note.nv.tkinfo,"",@"SHT_NOTE"
	.sectionflags	@"SHF_NOTE_NV_TKINFO"
	.tkinfo
        /*0018*/ 	.word	0x00000002
        /*0030*/ 	.string	""
        /*0030*/ 	.string	"ptxas"
        /*0030*/ 	.string	"Cuda compilation tools, release 13.0, V13.0.88"
        /*0030*/ 	.string	"Build cuda_13.0.r13.0/compiler.36424714_0"
        /*0030*/ 	.string	"-arch sm_100 -m 64 "



//--------------------- .note.nv.cuinfo           --------------------------
	.section	.note.nv.cuinfo,"",@"SHT_NOTE"
	.sectionflags	@"SHF_NOTE_NV_CUINFO"
        /*0018*/ 	.short	0x0002
        /*001a*/ 	.short	0x0064
        /*001c*/ 	.short	0x0082
	.zero		2


//--------------------- .nv.info                  --------------------------
	.section	.nv.info,"",@"SHT_CUDA_INFO"
	.align	4


	//----- nvinfo : EIATTR_REGCOUNT
	.align		4
        /*0000*/ 	.byte	0x04, 0x2f
        /*0002*/ 	.short	(.L_2 - .L_1)
	.align		4
.L_1:
        /*0004*/ 	.word	index@(_Z11set_squaresPll)
        /*0008*/ 	.word	0x0000000a


	//----- nvinfo : EIATTR_FRAME_SIZE
	.align		4
.L_2:
        /*000c*/ 	.byte	0x04, 0x11
        /*000e*/ 	.short	(.L_4 - .L_3)
	.align		4
.L_3:
        /*0010*/ 	.word	index@(_Z11set_squaresPll)
        /*0014*/ 	.word	0x00000000


	//----- nvinfo : EIATTR_REGCOUNT
	.align		4
.L_4:
        /*0018*/ 	.byte	0x04, 0x2f
        /*001a*/ 	.short	(.L_6 - .L_5)
	.align		4
.L_5:
        /*001c*/ 	.word	index@(_Z6func_gPllS_lli)
        /*0020*/ 	.word	0x0000001e


	//----- nvinfo : EIATTR_FRAME_SIZE
	.align		4
.L_6:
        /*0024*/ 	.byte	0x04, 0x11
        /*0026*/ 	.short	(.L_8 - .L_7)
	.align		4
.L_7:
        /*0028*/ 	.word	index@($__internal_0_$__cuda_sm20_rem_s64)
        /*002c*/ 	.word	0x00000018


	//----- nvinfo : EIATTR_FRAME_SIZE
	.align		4
.L_8:
        /*0030*/ 	.byte	0x04, 0x11
        /*0032*/ 	.short	(.L_10 - .L_9)
	.align		4
.L_9:
        /*0034*/ 	.word	index@(_Z6func_gPllS_lli)
        /*0038*/ 	.word	0x00000018


	//----- nvinfo : EIATTR_MIN_STACK_SIZE
	.align		4
.L_10:
        /*003c*/ 	.byte	0x04, 0x12
        /*003e*/ 	.short	(.L_12 - .L_11)
	.align		4
.L_11:
        /*0040*/ 	.word	index@(_Z6func_gPllS_lli)
        /*0044*/ 	.word	0x00000018


	//----- nvinfo : EIATTR_MIN_STACK_SIZE
	.align		4
.L_12:
        /*0048*/ 	.byte	0x04, 0x12
        /*004a*/ 	.short	(.L_14 - .L_13)
	.align		4
.L_13:
        /*004c*/ 	.word	index@(_Z11set_squaresPll)
        /*0050*/ 	.word	0x00000000
.L_14:


//--------------------- .nv.compat                --------------------------
	.section	.nv.compat,"",@"SHT_CUDA_COMPAT_INFO"
	.align	4
        /*0000*/ 	.byte	0x02, 0x09, 0x00, 0x00, 0x02, 0x02, 0x01, 0x00, 0x02, 0x05, 0x05, 0x00, 0x03, 0x07, 0x01, 0x01
        /*0010*/ 	.byte	0x02, 0x03, 0x00, 0x00, 0x02, 0x06, 0x01, 0x00, 0x04, 0x0b, 0x08, 0x00, 0x09, 0x00, 0x00, 0x00
        /*0020*/ 	.byte	0x00, 0x00, 0x00, 0x00


//--------------------- .nv.info._Z6func_gPllS_lli --------------------------
	.section	.nv.info._Z6func_gPllS_lli,"",@"SHT_CUDA_INFO"
	.sectionflags	@""
	.align	4


	//----- nvinfo : EIATTR_CUDA_API_VERSION
	.align		4
        /*0000*/ 	.byte	0x04, 0x37
        /*0002*/ 	.short	(.L_16 - .L_15)
.L_15:
        /*0004*/ 	.word	0x00000082


	//----- nvinfo : EIATTR_KPARAM_INFO
	.align		4
.L_16:
        /*0008*/ 	.byte	0x04, 0x17
        /*000a*/ 	.short	(.L_18 - .L_17)
.L_17:
        /*000c*/ 	.word	0x00000000
        /*0010*/ 	.short	0x0005
        /*0012*/ 	.short	0x0028
        /*0014*/ 	.byte	0x00, 0xf0, 0x11, 0x00


	//----- nvinfo : EIATTR_KPARAM_INFO
	.align		4
.L_18:
        /*0018*/ 	.byte	0x04, 0x17
        /*001a*/ 	.short	(.L_20 - .L_19)
.L_19:
        /*001c*/ 	.word	0x00000000
        /*0020*/ 	.short	0x0004
        /*0022*/ 	.short	0x0020
        /*0024*/ 	.byte	0x00, 0xf0, 0x21, 0x00


	//----- nvinfo : EIATTR_KPARAM_INFO
	.align		4
.L_20:
        /*0028*/ 	.byte	0x04, 0x17
        /*002a*/ 	.short	(.L_22 - .L_21)
.L_21:
        /*002c*/ 	.word	0x00000000
        /*0030*/ 	.short	0x0003
        /*0032*/ 	.short	0x0018
        /*0034*/ 	.byte	0x00, 0xf0, 0x21, 0x00


	//----- nvinfo : EIATTR_KPARAM_INFO
	.align		4
.L_22:
        /*0038*/ 	.byte	0x04, 0x17
        /*003a*/ 	.short	(.L_24 - .L_23)
.L_23:
        /*003c*/ 	.word	0x00000000
        /*0040*/ 	.short	0x0002
        /*0042*/ 	.short	0x0010
        /*0044*/ 	.byte	0x00, 0xf5, 0x21, 0x00


	//----- nvinfo : EIATTR_KPARAM_INFO
	.align		4
.L_24:
        /*0048*/ 	.byte	0x04, 0x17
        /*004a*/ 	.short	(.L_26 - .L_25)
.L_25:
        /*004c*/ 	.word	0x00000000
        /*0050*/ 	.short	0x0001
        /*0052*/ 	.short	0x0008
        /*0054*/ 	.byte	0x00, 0xf0, 0x21, 0x00


	//----- nvinfo : EIATTR_KPARAM_INFO
	.align		4
.L_26:
        /*0058*/ 	.byte	0x04, 0x17
        /*005a*/ 	.short	(.L_28 - .L_27)
.L_27:
        /*005c*/ 	.word	0x00000000
        /*0060*/ 	.short	0x0000
        /*0062*/ 	.short	0x0000
        /*0064*/ 	.byte	0x00, 0xf5, 0x21, 0x00


	//----- nvinfo : EIATTR_SPARSE_MMA_MASK
	.align		4
.L_28:
        /*0068*/ 	.byte	0x03, 0x50
        /*006a*/ 	.short	0x0000


	//----- nvinfo : EIATTR_MAXREG_COUNT
	.align		4
        /*006c*/ 	.byte	0x03, 0x1b
        /*006e*/ 	.short	0x00ff


	//----- nvinfo : EIATTR_EXTERNS
	.align		4
        /*0070*/ 	.byte	0x04, 0x0f
        /*0072*/ 	.short	(.L_30 - .L_29)


	//   ....[0]....
	.align		4
.L_29:
        /*0074*/ 	.word	index@(vprintf)


	//----- nvinfo : EIATTR_MERCURY_ISA_VERSION
	.align		4
.L_30:
        /*0078*/ 	.byte	0x03, 0x5f
        /*007a*/ 	.short	0x0101


	//----- nvinfo : EIATTR_VRC_CTA_INIT_COUNT
	.align		4
        /*007c*/ 	.byte	0x02, 0x4a
	.zero		1
	.zero		1


	//----- nvinfo : EIATTR_SYSCALL_OFFSETS
	.align		4
        /*0080*/ 	.byte	0x04, 0x46
        /*0082*/ 	.short	(.L_32 - .L_31)


	//   ....[0]....
.L_31:
        /*0084*/ 	.word	0x00000570


	//----- nvinfo : EIATTR_EXIT_INSTR_OFFSETS
	.align		4
.L_32:
        /*0088*/ 	.byte	0x04, 0x1c
        /*008a*/ 	.short	(.L_34 - .L_33)


	//   ....[0]....
.L_33:
        /*008c*/ 	.word	0x00000150


	//   ....[1]....
        /*0090*/ 	.word	0x00000210


	//   ....[2]....
        /*0094*/ 	.word	0x00000580


	//   ....[3]....
        /*0098*/ 	.word	0x000005d0


	//----- nvinfo : EIATTR_CRS_STACK_SIZE
	.align		4
.L_34:
        /*009c*/ 	.byte	0x04, 0x1e
        /*009e*/ 	.short	(.L_36 - .L_35)
.L_35:
        /*00a0*/ 	.word	0x00000000


	//----- nvinfo : EIATTR_CBANK_PARAM_SIZE
	.align		4
.L_36:
        /*00a4*/ 	.byte	0x03, 0x19
        /*00a6*/ 	.short	0x002c


	//----- nvinfo : EIATTR_PARAM_CBANK
	.align		4
        /*00a8*/ 	.byte	0x04, 0x0a
        /*00aa*/ 	.short	(.L_38 - .L_37)
	.align		4
.L_37:
        /*00ac*/ 	.word	index@(.nv.constant0._Z6func_gPllS_lli)
        /*00b0*/ 	.short	0x0380
        /*00b2*/ 	.short	0x002c


	//----- nvinfo : EIATTR_SW_WAR
	.align		4
.L_38:
        /*00b4*/ 	.byte	0x04, 0x36
        /*00b6*/ 	.short	(.L_40 - .L_39)
.L_39:
        /*00b8*/ 	.word	0x00000008
.L_40:


//--------------------- .nv.info._Z11set_squaresPll --------------------------
	.section	.nv.info._Z11set_squaresPll,"",@"SHT_CUDA_INFO"
	.sectionflags	@""
	.align	4


	//----- nvinfo : EIATTR_CUDA_API_VERSION
	.align		4
        /*0000*/ 	.byte	0x04, 0x37
        /*0002*/ 	.short	(.L_42 - .L_41)
.L_41:
        /*0004*/ 	.word	0x00000082


	//----- nvinfo : EIATTR_KPARAM_INFO
	.align		4
.L_42:
        /*0008*/ 	.byte	0x04, 0x17
        /*000a*/ 	.short	(.L_44 - .L_43)
.L_43:
        /*000c*/ 	.word	0x00000000
        /*0010*/ 	.short	0x0001
        /*0012*/ 	.short	0x0008
        /*0014*/ 	.byte	0x00, 0xf0, 0x21, 0x00


	//----- nvinfo : EIATTR_KPARAM_INFO
	.align		4
.L_44:
        /*0018*/ 	.byte	0x04, 0x17
        /*001a*/ 	.short	(.L_46 - .L_45)
.L_45:
        /*001c*/ 	.word	0x00000000
        /*0020*/ 	.short	0x0000
        /*0022*/ 	.short	0x0000
        /*0024*/ 	.byte	0x00, 0xf5, 0x21, 0x00


	//----- nvinfo : EIATTR_SPARSE_MMA_MASK
	.align		4
.L_46:
        /*0028*/ 	.byte	0x03, 0x50
        /*002a*/ 	.short	0x0000


	//----- nvinfo : EIATTR_MAXREG_COUNT
	.align		4
        /*002c*/ 	.byte	0x03, 0x1b
        /*002e*/ 	.short	0x00ff


	//----- nvinfo : EIATTR_MERCURY_ISA_VERSION
	.align		4
        /*0030*/ 	.byte	0x03, 0x5f
        /*0032*/ 	.short	0x0101


	//----- nvinfo : EIATTR_VRC_CTA_INIT_COUNT
	.align		4
        /*0034*/ 	.byte	0x02, 0x4a
	.zero		1
	.zero		1


	//----- nvinfo : EIATTR_EXIT_INSTR_OFFSETS
	.align		4
        /*0038*/ 	.byte	0x04, 0x1c
        /*003a*/ 	.short	(.L_48 - .L_47)


	//   ....[0]....
.L_47:
        /*003c*/ 	.word	0x00000080


	//   ....[1]....
        /*0040*/ 	.word	0x00000130


	//----- nvinfo : EIATTR_CBANK_PARAM_SIZE
	.align		4
.L_48:
        /*0044*/ 	.byte	0x03, 0x19
        /*0046*/ 	.short	0x0010


	//----- nvinfo : EIATTR_PARAM_CBANK
	.align		4
        /*0048*/ 	.byte	0x04, 0x0a
        /*004a*/ 	.short	(.L_50 - .L_49)
	.align		4
.L_49:
        /*004c*/ 	.word	index@(.nv.constant0._Z11set_squaresPll)
        /*0050*/ 	.short	0x0380
        /*0052*/ 	.short	0x0010


	//----- nvinfo : EIATTR_SW_WAR
	.align		4
.L_50:
        /*0054*/ 	.byte	0x04, 0x36
        /*0056*/ 	.short	(.L_52 - .L_51)
.L_51:
        /*0058*/ 	.word	0x00000008
.L_52:


//--------------------- .nv.callgraph             --------------------------
	.section	.nv.callgraph,"",@"SHT_CUDA_CALLGRAPH"
	.align	4
	.sectionentsize	8
	.align		4
        /*0000*/ 	.word	0x00000000
	.align		4
        /*0004*/ 	.word	0xffffffff
	.align		4
        /*0008*/ 	.word	index@(_Z6func_gPllS_lli)
	.align		4
        /*000c*/ 	.word	index@(vprintf)
	.align		4
        /*0010*/ 	.word	0x00000000
	.align		4
        /*0014*/ 	.word	0xfffffffe
	.align		4
        /*0018*/ 	.word	0x00000000
	.align		4
        /*001c*/ 	.word	0xfffffffd
	.align		4
        /*0020*/ 	.word	0x00000000
	.align		4
        /*0024*/ 	.word	0xfffffffc


//--------------------- .nv.constant4             --------------------------
	.section	.nv.constant4,"a",@progbits
	.align	8
	.align		8
.nv.constant4:
        /*0000*/ 	.dword	vprintf
	.align		8
        /*0008*/ 	.dword	$str


//--------------------- .text._Z6func_gPllS_lli   --------------------------
	.section	.text._Z6func_gPllS_lli,"ax",@progbits
	.align	128
        .global         _Z6func_gPllS_lli
        .type           _Z6func_gPllS_lli,@function
        .size           _Z6func_gPllS_lli,(.L_x_9 - _Z6func_gPllS_lli)
        .other          _Z6func_gPllS_lli,@"STO_CUDA_ENTRY STV_DEFAULT"
_Z6func_gPllS_lli:
.text._Z6func_gPllS_lli:
[----:B------:R-:W0:Y:S01]  /*0000*/  LDC R1, c[0x0][0x37c] ;  /* 0x0000df00ff017b82 */ /* 0x000e220000000800 */
[----:B------:R-:W1:Y:S01]  /*0010*/  S2R R14, SR_TID.X ;  /* 0x00000000000e7919 */ /* 0x000e620000002100 */
[----:B------:R-:W2:Y:S06]  /*0020*/  LDCU UR7, c[0x0][0x3a8] ;  /* 0x00007500ff0777ac */ /* 0x000eac0008000800 */
[----:B------:R-:W3:Y:S01]  /*0030*/  LDC.64 R2, c[0x0][0x3a0] ;  /* 0x0000e800ff027b82 */ /* 0x000ee20000000a00 */
[----:B0-----:R-:W-:Y:S01]  /*0040*/  VIADD R1, R1, 0xffffffe8 ;  /* 0xffffffe801017836 */ /* 0x001fe20000000000 */
[----:B------:R-:W1:Y:S01]  /*0050*/  S2R R15, SR_CTAID.X ;  /* 0x00000000000f7919 */ /* 0x000e620000002500 */
[----:B------:R-:W0:Y:S01]  /*0060*/  LDCU UR5, c[0x0][0x2fc] ;  /* 0x00005f80ff0577ac */ /* 0x000e220008000800 */
[----:B------:R-:W1:Y:S01]  /*0070*/  LDCU UR4, c[0x0][0x360] ;  /* 0x00006c00ff0477ac */ /* 0x000e620008000800 */
[----:B------:R-:W4:Y:S01]  /*0080*/  LDCU.64 UR8, c[0x0][0x398] ;  /* 0x00007300ff0877ac */ /* 0x000f220008000a00 */
[----:B--2---:R-:W-:-:S06]  /*0090*/  USHF.R.S32.HI UR6, URZ, 0x1f, UR7 ;  /* 0x0000001fff067899 */ /* 0x004fcc0008011407 */
[----:B---3--:R-:W-:-:S04]  /*00a0*/  IMAD R0, R2, UR6, RZ ;  /* 0x0000000602007c24 */ /* 0x008fc8000f8e02ff */
[----:B------:R-:W-:Y:S02]  /*00b0*/  IMAD R3, R3, UR7, R0 ;  /* 0x0000000703037c24 */ /* 0x000fe4000f8e0200 */
[----:B-1----:R-:W-:Y:S01]  /*00c0*/  IMAD R14, R15, UR4, R14 ;  /* 0x000000040f0e7c24 */ /* 0x002fe2000f8e020e */
[----:B------:R-:W1:Y:S01]  /*00d0*/  LDCU UR4, c[0x0][0x2f8] ;  /* 0x00005f00ff0477ac */ /* 0x000e620008000800 */
[----:B------:R-:W-:Y:S02]  /*00e0*/  IMAD.MOV.U32 R15, RZ, RZ, RZ ;  /* 0x000000ffff0f7224 */ /* 0x000fe400078e00ff */
[----:B------:R-:W-:-:S04]  /*00f0*/  IMAD.WIDE.U32 R4, R2, UR7, R14 ;  /* 0x0000000702047c25 */ /* 0x000fc8000f8e000e */
[----:B------:R-:W-:Y:S01]  /*0100*/  IMAD.IADD R3, R5, 0x1, R3 ;  /* 0x0000000105037824 */ /* 0x000fe200078e0203 */
[----:B----4-:R-:W-:-:S04]  /*0110*/  ISETP.GT.U32.AND P0, PT, R4, UR8, PT ;  /* 0x0000000804007c0c */ /* 0x010fc8000bf04070 */
[----:B------:R-:W-:Y:S02]  /*0120*/  ISETP.GT.AND.EX P0, PT, R3, UR9, PT, P0 ;  /* 0x0000000903007c0c */ /* 0x000fe4000bf04300 */
[----:B-1----:R-:W-:-:S05]  /*0130*/  IADD3 R6, P1, PT, R1, UR4, RZ ;  /* 0x0000000401067c10 */ /* 0x002fca000ff3e0ff */
[----:B0-----:R-:W-:-:S06]  /*0140*/  IMAD.X R7, RZ, RZ, UR5, P1 ;  /* 0x00000005ff077e24 */ /* 0x001fcc00088e06ff */
[----:B------:R-:W-:Y:S05]  /*0150*/  @P0 EXIT ;  /* 0x000000000000094d */ /* 0x000fea0003800000 */
[----:B------:R-:W-:Y:S01]  /*0160*/  ISETP.GE.U32.AND P0, PT, R4, 0x4, PT ;  /* 0x000000040400780c */ /* 0x000fe20003f06070 */
[----:B------:R-:W0:Y:S03]  /*0170*/  LDCU.64 UR36, c[0x0][0x358] ;  /* 0x00006b00ff2477ac */ /* 0x000e260008000a00 */
[----:B------:R-:W-:Y:S01]  /*0180*/  ISETP.GE.AND.EX P0, PT, R3, RZ, PT, P0 ;  /* 0x000000ff0300720c */ /* 0x000fe20003f06300 */
[----:B------:R-:W1:-:S12]  /*0190*/  LDCU.64 UR38, c[0x0][0x380] ;  /* 0x00007000ff2677ac */ /* 0x000e580008000a00 */
[----:B------:R-:W-:Y:S05]  /*01a0*/  @!P0 BRA `(.L_x_0) ;  /* 0x0000000000f88947 */ /* 0x000fea0003800000 */
[----:B------:R-:W2:Y:S01]  /*01b0*/  LDCU.64 UR4, c[0x0][0x388] ;  /* 0x00007100ff0477ac */ /* 0x000ea20008000a00 */
[----:B------:R-:W-:Y:S01]  /*01c0*/  BSSY.RECONVERGENT B0, `(.L_x_1) ;  /* 0x000002b000007945 */ /* 0x000fe20003800200 */
[----:B--2---:R-:W-:Y:S02]  /*01d0*/  IMAD.U32 R16, RZ, RZ, UR4 ;  /* 0x00000004ff107e24 */ /* 0x004fe4000f8e00ff */
[----:B------:R-:W-:-:S07]  /*01e0*/  IMAD.U32 R17, RZ, RZ, UR5 ;  /* 0x00000005ff117e24 */ /* 0x000fce000f8e00ff */
.L_x_5:
[----:B------:R-:W-:-:S04]  /*01f0*/  ISETP.GE.U32.AND P0, PT, R16, 0x2, PT ;  /* 0x000000021000780c */ /* 0x000fc80003f06070 */
[----:B------:R-:W-:-:S13]  /*0200*/  ISETP.GE.AND.EX P0, PT, R17, RZ, PT, P0 ;  /* 0x000000ff1100720c */ /* 0x000fda0003f06300 */
[----:B01----:R-:W-:Y:S05]  /*0210*/  @!P0 EXIT ;  /* 0x000000000000894d */ /* 0x003fea0003800000 */
[----:B------:R-:W-:-:S04]  /*0220*/  LEA R10, P0, R16, UR38, 0x3 ;  /* 0x00000026100a7c11 */ /* 0x000fc8000f8018ff */
[----:B------:R-:W-:-:S05]  /*0230*/  LEA.HI.X R11, R16, UR39, R17, 0x3, P0 ;  /* 0x00000027100b7c11 */ /* 0x000fca00080f1c11 */
[----:B------:R-:W2:Y:S01]  /*0240*/  LDG.E.64 R12, desc[UR36][R10.64+-0x8] ;  /* 0xfffff8240a0c7981 */ /* 0x000ea2000c1e1b00 */
[----:B------:R-:W-:Y:S01]  /*0250*/  IADD3 R8, P1, PT, R16, -0x1, RZ ;  /* 0xffffffff10087810 */ /* 0x000fe20007f3e0ff */
[----:B------:R-:W-:Y:S03]  /*0260*/  BSSY.RECONVERGENT B1, `(.L_x_2) ;  /* 0x000001d000017945 */ /* 0x000fe60003800200 */
[----:B------:R-:W-:Y:S02]  /*0270*/  IADD3.X R9, PT, PT, R17, -0x1, RZ, P1, !PT ;  /* 0xffffffff11097810 */ /* 0x000fe40000ffe4ff */
[----:B--2---:R-:W-:-:S04]  /*0280*/  LOP3.LUT R0, R3, R13, RZ, 0xfc, !PT ;  /* 0x0000000d03007212 */ /* 0x004fc800078efcff */
[----:B------:R-:W-:-:S13]  /*0290*/  ISETP.NE.U32.AND P0, PT, R0, RZ, PT ;  /* 0x000000ff0000720c */ /* 0x000fda0003f05070 */
[----:B------:R-:W-:Y:S05]  /*02a0*/  @P0 BRA `(.L_x_3) ;  /* 0x0000000000500947 */ /* 0x000fea0003800000 */
[----:B------:R-:W0:Y:S01]  /*02b0*/  I2F.U32.RP R0, R12 ;  /* 0x0000000c00007306 */ /* 0x000e220000209000 */
[----:B------:R-:W-:Y:S01]  /*02c0*/  IMAD.MOV R19, RZ, RZ, -R12 ;  /* 0x000000ffff137224 */ /* 0x000fe200078e0a0c */
[----:B------:R-:W-:-:S06]  /*02d0*/  ISETP.NE.U32.AND P1, PT, R12, RZ, PT ;  /* 0x000000ff0c00720c */ /* 0x000fcc0003f25070 */
[----:B0-----:R-:W0:Y:S02]  /*02e0*/  MUFU.RCP R0, R0 ;  /* 0x0000000000007308 */ /* 0x001e240000001000 */
[----:B0-----:R-:W-:-:S06]  /*02f0*/  VIADD R16, R0, 0xffffffe ;  /* 0x0ffffffe00107836 */ /* 0x001fcc0000000000 */
[----:B------:R0:W1:Y:S02]  /*0300*/  F2I.FTZ.U32.TRUNC.NTZ R17, R16 ;  /* 0x0000001000117305 */ /* 0x000064000021f000 */
[----:B0-----:R-:W-:Y:S02]  /*0310*/  HFMA2 R16, -RZ, RZ, 0, 0 ;  /* 0x00000000ff107431 */ /* 0x001fe400000001ff */
[----:B-1----:R-:W-:-:S04]  /*0320*/  IMAD R19, R19, R17, RZ ;  /* 0x0000001113137224 */ /* 0x002fc800078e02ff */
[----:B------:R-:W-:-:S06]  /*0330*/  IMAD.HI.U32 R17, R17, R19, R16 ;  /* 0x0000001311117227 */ /* 0x000fcc00078e0010 */
[----:B------:R-:W-:-:S04]  /*0340*/  IMAD.HI.U32 R17, R17, R4, RZ ;  /* 0x0000000411117227 */ /* 0x000fc800078e00ff */
[----:B------:R-:W-:-:S04]  /*0350*/  IMAD.MOV R17, RZ, RZ, -R17 ;  /* 0x000000ffff117224 */ /* 0x000fc800078e0a11 */
[----:B------:R-:W-:-:S05]  /*0360*/  IMAD R17, R12, R17, R4 ;  /* 0x000000110c117224 */ /* 0x000fca00078e0204 */
[----:B------:R-:W-:-:S13]  /*0370*/  ISETP.GE.U32.AND P0, PT, R17, R12, PT ;  /* 0x0000000c1100720c */ /* 0x000fda0003f06070 */
[----:B------:R-:W-:-:S05]  /*0380*/  @P0 IMAD.IADD R17, R17, 0x1, -R12 ;  /* 0x0000000111110824 */ /* 0x000fca00078e0a0c */
[----:B------:R-:W-:-:S13]  /*0390*/  ISETP.GE.U32.AND P0, PT, R17, R12, PT ;  /* 0x0000000c1100720c */ /* 0x000fda0003f06070 */
[----:B------:R-:W-:Y:S01]  /*03a0*/  @P0 IMAD.IADD R17, R17, 0x1, -R12 ;  /* 0x0000000111110824 */ /* 0x000fe200078e0a0c */
[----:B------:R-:W-:-:S04]  /*03b0*/  @!P1 LOP3.LUT R17, RZ, R12, RZ, 0x33, !PT ;  /* 0x0000000cff119212 */ /* 0x000fc800078e33ff */
[----:B------:R-:W-:-:S04]  /*03c0*/  ISETP.NE.U32.AND P0, PT, R17, RZ, PT ;  /* 0x000000ff1100720c */ /* 0x000fc80003f05070 */
[----:B------:R-:W-:Y:S01]  /*03d0*/  ISETP.NE.AND.EX P0, PT, RZ, RZ, PT, P0 ;  /* 0x000000ffff00720c */ /* 0x000fe20003f05300 */
[----:B------:R-:W-:-:S12]  /*03e0*/  BRA `(.L_x_4) ;  /* 0x0000000000107947 */ /* 0x000fd80003800000 */
.L_x_3:
[----:B------:R-:W-:-:S07]  /*03f0*/  MOV R0, 0x410 ;  /* 0x0000041000007802 */ /* 0x000fce0000000f00 */
[----:B------:R-:W-:Y:S05]  /*0400*/  CALL.REL.NOINC `($__internal_0_$__cuda_sm20_rem_s64) ;  /* 0x0000000000747944 */ /* 0x000fea0003c00000 */
[----:B------:R-:W-:-:S04]  /*0410*/  ISETP.NE.U32.AND P0, PT, R18, RZ, PT ;  /* 0x000000ff1200720c */ /* 0x000fc80003f05070 */
[----:B------:R-:W-:-:S13]  /*0420*/  ISETP.NE.AND.EX P0, PT, R19, RZ, PT, P0 ;  /* 0x000000ff1300720c */ /* 0x000fda0003f05300 */
.L_x_4:
[----:B------:R-:W-:Y:S05]  /*0430*/  BSYNC.RECONVERGENT B1 ;  /* 0x0000000000017941 */ /* 0x000fea0003800200 */
.L_x_2:
[----:B------:R-:W-:Y:S02]  /*0440*/  IMAD.MOV.U32 R16, RZ, RZ, R8 ;  /* 0x000000ffff107224 */ /* 0x000fe400078e0008 */
[----:B------:R-:W-:Y:S01]  /*0450*/  IMAD.MOV.U32 R17, RZ, RZ, R9 ;  /* 0x000000ffff117224 */ /* 0x000fe200078e0009 */
[----:B------:R-:W-:Y:S06]  /*0460*/  @P0 BRA `(.L_x_5) ;  /* 0xfffffffc00600947 */ /* 0x000fec000383ffff */
[----:B------:R-:W-:Y:S05]  /*0470*/  BSYNC.RECONVERGENT B0 ;  /* 0x0000000000007941 */ /* 0x000fea0003800200 */
.L_x_1:
[----:B------:R-:W0:Y:S02]  /*0480*/  LDCU.64 UR4, c[0x0][0x390] ;  /* 0x00007200ff0477ac */ /* 0x000e240008000a00 */
[----:B0-----:R-:W-:-:S04]  /*0490*/  LEA R16, P0, R14, UR4, 0x3 ;  /* 0x000000040e107c11 */ /* 0x001fc8000f8018ff */
[----:B------:R-:W-:Y:S01]  /*04a0*/  LEA.HI.X R17, R14, UR5, RZ, 0x3, P0 ;  /* 0x000000050e117c11 */ /* 0x000fe200080f1cff */
[----:B------:R-:W-:Y:S01]  /*04b0*/  IMAD.MOV.U32 R2, RZ, RZ, R4 ;  /* 0x000000ffff027224 */ /* 0x000fe200078e0004 */
[----:B------:R-:W-:Y:S01]  /*04c0*/  MOV R0, 0x0 ;  /* 0x0000000000007802 */ /* 0x000fe20000000f00 */
[----:B------:R0:W-:Y:S01]  /*04d0*/  STL.64 [R1], R8 ;  /* 0x0000000801007387 */ /* 0x0001e20000100a00 */
[----:B------:R-:W1:Y:S03]  /*04e0*/  LDCU.64 UR4, c[0x4][0x8] ;  /* 0x01000100ff0477ac */ /* 0x000e660008000a00 */
[----:B------:R0:W-:Y:S04]  /*04f0*/  STG.E.64 desc[UR36][R16.64], R12 ;  /* 0x0000000c10007986 */ /* 0x0001e8000c101b24 */
[----:B------:R-:W2:Y:S01]  /*0500*/  LDG.E.64 R10, desc[UR36][R10.64+-0x8] ;  /* 0xfffff8240a0a7981 */ /* 0x000ea2000c1e1b00 */
[----:B------:R0:W3:Y:S03]  /*0510*/  LDC.64 R14, c[0x4][R0] ;  /* 0x01000000000e7b82 */ /* 0x0000e60000000a00 */
[----:B------:R0:W-:Y:S01]  /*0520*/  STL.64 [R1+0x8], R2 ;  /* 0x0000080201007387 */ /* 0x0001e20000100a00 */
[----:B-1----:R-:W-:Y:S01]  /*0530*/  MOV R4, UR4 ;  /* 0x0000000400047c02 */ /* 0x002fe20008000f00 */
[----:B------:R-:W-:-:S02]  /*0540*/  IMAD.U32 R5, RZ, RZ, UR5 ;  /* 0x00000005ff057e24 */ /* 0x000fc4000f8e00ff */
[----:B--23--:R0:W-:Y:S05]  /*0550*/  STL.64 [R1+0x10], R10 ;  /* 0x0000100a01007387 */ /* 0x00c1ea0000100a00 */
[----:B------:R-:W-:-:S07]  /*0560*/  LEPC R20, `(.L_x_6) ;  /* 0x000000001014794e */ /* 0x000fce0000000000 */
[----:B0-----:R-:W-:Y:S05]  /*0570*/  CALL.ABS.NOINC R14 ;  /* 0x000000000e007343 */ /* 0x001fea0003c00000 */
.L_x_6:
[----:B------:R-:W-:Y:S05]  /*0580*/  EXIT ;  /* 0x000000000000794d */ /* 0x000fea0003800000 */
.L_x_0:
[----:B------:R-:W2:Y:S02]  /*0590*/  LDCU.64 UR4, c[0x0][0x390] ;  /* 0x00007200ff0477ac */ /* 0x000ea40008000a00 */
[----:B--2---:R-:W-:-:S04]  /*05a0*/  LEA R2, P0, R14, UR4, 0x3 ;  /* 0x000000040e027c11 */ /* 0x004fc8000f8018ff */
[----:B------:R-:W-:-:S05]  /*05b0*/  LEA.HI.X R3, R14, UR5, RZ, 0x3, P0 ;  /* 0x000000050e037c11 */ /* 0x000fca00080f1cff */
[----:B0-----:R-:W-:Y:S01]  /*05c0*/  STG.E.64 desc[UR36][R2.64], R14 ;  /* 0x0000000e02007986 */ /* 0x001fe2000c101b24 */
[----:B-1----:R-:W-:Y:S05]  /*05d0*/  EXIT ;  /* 0x000000000000794d */ /* 0x002fea0003800000 */
        .weak           $__internal_0_$__cuda_sm20_rem_s64
        .type           $__internal_0_$__cuda_sm20_rem_s64,@function
        .size           $__internal_0_$__cuda_sm20_rem_s64,(.L_x_9 - $__internal_0_$__cuda_sm20_rem_s64)
$__internal_0_$__cuda_sm20_rem_s64:
[----:B------:R-:W-:Y:S02]  /*05e0*/  IADD3 R17, P1, PT, RZ, -R12, RZ ;  /* 0x8000000cff117210 */ /* 0x000fe40007f3e0ff */
[----:B------:R-:W-:-:S03]  /*05f0*/  ISETP.GE.AND P0, PT, R13, RZ, PT ;  /* 0x000000ff0d00720c */ /* 0x000fc60003f06270 */
[----:B------:R-:W-:Y:S01]  /*0600*/  IMAD.X R19, RZ, RZ, ~R13, P1 ;  /* 0x000000ffff137224 */ /* 0x000fe200008e0e0d */
[----:B------:R-:W-:-:S04]  /*0610*/  SEL R16, R17, R12, !P0 ;  /* 0x0000000c11107207 */ /* 0x000fc80004000000 */
[----:B------:R-:W-:-:S04]  /*0620*/  SEL R17, R19, R13, !P0 ;  /* 0x0000000d13117207 */ /* 0x000fc80004000000 */
[----:B------:R-:W0:Y:S08]  /*0630*/  I2F.U64.RP R22, R16 ;  /* 0x0000001000167312 */ /* 0x000e300000309000 */
[----:B0-----:R-:W0:Y:S02]  /*0640*/  MUFU.RCP R22, R22 ;  /* 0x0000001600167308 */ /* 0x001e240000001000 */
[----:B0-----:R-:W-:-:S06]  /*0650*/  VIADD R18, R22, 0x1ffffffe ;  /* 0x1ffffffe16127836 */ /* 0x001fcc0000000000 */
[----:B------:R-:W0:Y:S02]  /*0660*/  F2I.U64.TRUNC R18, R18 ;  /* 0x0000001200127311 */ /* 0x000e24000020d800 */
[----:B0-----:R-:W-:-:S04]  /*0670*/  IMAD.WIDE.U32 R20, R18, R16, RZ ;  /* 0x0000001012147225 */ /* 0x001fc800078e00ff */
[----:B------:R-:W-:Y:S01]  /*0680*/  IMAD R21, R18, R17, R21 ;  /* 0x0000001112157224 */ /* 0x000fe200078e0215 */
[----:B------:R-:W-:-:S03]  /*0690*/  IADD3 R23, P0, PT, RZ, -R20, RZ ;  /* 0x80000014ff177210 */ /* 0x000fc60007f1e0ff */
[----:B------:R-:W-:Y:S02]  /*06a0*/  IMAD R21, R19, R16, R21 ;  /* 0x0000001013157224 */ /* 0x000fe400078e0215 */
[----:B------:R-:W-:-:S04]  /*06b0*/  IMAD.HI.U32 R20, R18, R23, RZ ;  /* 0x0000001712147227 */ /* 0x000fc800078e00ff */
[----:B------:R-:W-:Y:S02]  /*06c0*/  IMAD.X R25, RZ, RZ, ~R21, P0 ;  /* 0x000000ffff197224 */ /* 0x000fe400000e0e15 */
[----:B------:R-:W-:Y:S02]  /*06d0*/  IMAD.MOV.U32 R21, RZ, RZ, R18 ;  /* 0x000000ffff157224 */ /* 0x000fe400078e0012 */
[-C--:B------:R-:W-:Y:S02]  /*06e0*/  IMAD R27, R19, R25.reuse, RZ ;  /* 0x00000019131b7224 */ /* 0x080fe400078e02ff */
[----:B------:R-:W-:-:S04]  /*06f0*/  IMAD.WIDE.U32 R20, P0, R18, R25, R20 ;  /* 0x0000001912147225 */ /* 0x000fc80007800014 */
[----:B------:R-:W-:-:S04]  /*0700*/  IMAD.HI.U32 R20, P1, R19, R23, R20 ;  /* 0x0000001713147227 */ /* 0x000fc80007820014 */
[----:B------:R-:W-:Y:S01]  /*0710*/  IMAD.HI.U32 R23, R19, R25, RZ ;  /* 0x0000001913177227 */ /* 0x000fe200078e00ff */
[----:B------:R-:W-:-:S03]  /*0720*/  IADD3 R21, P2, PT, R27, R20, RZ ;  /* 0x000000141b157210 */ /* 0x000fc60007f5e0ff */
[----:B------:R-:W-:Y:S02]  /*0730*/  IMAD.X R23, R23, 0x1, R19, P0 ;  /* 0x0000000117177824 */ /* 0x000fe400000e0613 */
[----:B------:R-:W-:-:S03]  /*0740*/  IMAD.WIDE.U32 R18, R21, R16, RZ ;  /* 0x0000001015127225 */ /* 0x000fc600078e00ff */
[----:B------:R-:W-:Y:S01]  /*0750*/  IADD3.X R23, PT, PT, RZ, RZ, R23, P2, P1 ;  /* 0x000000ffff177210 */ /* 0x000fe200017e2417 */
[----:B------:R-:W-:Y:S01]  /*0760*/  IMAD R19, R21, R17, R19 ;  /* 0x0000001115137224 */ /* 0x000fe200078e0213 */
[----:B------:R-:W-:Y:S02]  /*0770*/  IADD3 R25, P0, PT, RZ, -R18, RZ ;  /* 0x80000012ff197210 */ /* 0x000fe40007f1e0ff */
[----:B------:R-:W-:Y:S01]  /*0780*/  ISETP.GE.AND P1, PT, R3, RZ, PT ;  /* 0x000000ff0300720c */ /* 0x000fe20003f26270 */
[----:B------:R-:W-:Y:S02]  /*0790*/  IMAD R19, R23, R16, R19 ;  /* 0x0000001017137224 */ /* 0x000fe400078e0213 */
[----:B------:R-:W-:-:S03]  /*07a0*/  IMAD.HI.U32 R20, R21, R25, RZ ;  /* 0x0000001915147227 */ /* 0x000fc600078e00ff */
[----:B------:R-:W-:Y:S02]  /*07b0*/  IADD3.X R18, PT, PT, RZ, ~R19, RZ, P0, !PT ;  /* 0x80000013ff127210 */ /* 0x000fe400007fe4ff */
[----:B------:R-:W-:-:S03]  /*07c0*/  IADD3 R19, P4, PT, RZ, -R4, RZ ;  /* 0x80000004ff137210 */ /* 0x000fc60007f9e0ff */
[----:B------:R-:W-:-:S04]  /*07d0*/  IMAD.WIDE.U32 R20, P0, R21, R18, R20 ;  /* 0x0000001215147225 */ /* 0x000fc80007800014 */
[C---:B------:R-:W-:Y:S02]  /*07e0*/  IMAD R22, R23.reuse, R18, RZ ;  /* 0x0000001217167224 */ /* 0x040fe400078e02ff */
[----:B------:R-:W-:Y:S01]  /*07f0*/  IMAD.HI.U32 R21, P2, R23, R25, R20 ;  /* 0x0000001917157227 */ /* 0x000fe20007840014 */
[----:B------:R-:W-:-:S03]  /*0800*/  SEL R20, R19, R4, !P1 ;  /* 0x0000000413147207 */ /* 0x000fc60004800000 */
[----:B------:R-:W-:Y:S01]  /*0810*/  IMAD.HI.U32 R18, R23, R18, RZ ;  /* 0x0000001217127227 */ /* 0x000fe200078e00ff */
[----:B------:R-:W-:-:S03]  /*0820*/  IADD3 R25, P3, PT, R22, R21, RZ ;  /* 0x0000001516197210 */ /* 0x000fc60007f7e0ff */
[----:B------:R-:W-:Y:S02]  /*0830*/  IMAD.X R21, RZ, RZ, ~R3, P4 ;  /* 0x000000ffff157224 */ /* 0x000fe400020e0e03 */
[----:B------:R-:W-:Y:S02]  /*0840*/  IMAD.X R23, R18, 0x1, R23, P0 ;  /* 0x0000000112177824 */ /* 0x000fe400000e0617 */
[----:B------:R-:W-:Y:S01]  /*0850*/  IMAD.HI.U32 R18, R25, R20, RZ ;  /* 0x0000001419127227 */ /* 0x000fe200078e00ff */
[----:B------:R-:W-:Y:S02]  /*0860*/  SEL R21, R21, R3, !P1 ;  /* 0x0000000315157207 */ /* 0x000fe40004800000 */
[----:B------:R-:W-:Y:S01]  /*0870*/  IADD3.X R23, PT, PT, RZ, RZ, R23, P3, P2 ;  /* 0x000000ffff177210 */ /* 0x000fe20001fe4417 */
[----:B------:R-:W-:Y:S02]  /*0880*/  IMAD.MOV.U32 R19, RZ, RZ, RZ ;  /* 0x000000ffff137224 */ /* 0x000fe400078e00ff */
[----:B------:R-:W-:-:S04]  /*0890*/  IMAD.WIDE.U32 R18, R25, R21, R18 ;  /* 0x0000001519127225 */ /* 0x000fc800078e0012 */
[C---:B------:R-:W-:Y:S02]  /*08a0*/  IMAD R25, R23.reuse, R21, RZ ;  /* 0x0000001517197224 */ /* 0x040fe400078e02ff */
[----:B------:R-:W-:-:S04]  /*08b0*/  IMAD.HI.U32 R18, P0, R23, R20, R18 ;  /* 0x0000001417127227 */ /* 0x000fc80007800012 */
[----:B------:R-:W-:Y:S01]  /*08c0*/  IMAD.HI.U32 R22, R23, R21, RZ ;  /* 0x0000001517167227 */ /* 0x000fe200078e00ff */
[----:B------:R-:W-:-:S03]  /*08d0*/  IADD3 R23, P2, PT, R25, R18, RZ ;  /* 0x0000001219177210 */ /* 0x000fc60007f5e0ff */
[----:B------:R-:W-:Y:S02]  /*08e0*/  IMAD.X R22, RZ, RZ, R22, P0 ;  /* 0x000000ffff167224 */ /* 0x000fe400000e0616 */
[----:B------:R-:W-:-:S04]  /*08f0*/  IMAD.WIDE.U32 R18, R23, R16, RZ ;  /* 0x0000001017127225 */ /* 0x000fc800078e00ff */
[----:B------:R-:W-:Y:S02]  /*0900*/  IMAD.X R25, RZ, RZ, R22, P2 ;  /* 0x000000ffff197224 */ /* 0x000fe400010e0616 */
[----:B------:R-:W-:Y:S01]  /*0910*/  IMAD R23, R23, R17, R19 ;  /* 0x0000001117177224 */ /* 0x000fe200078e0213 */
[----:B------:R-:W-:-:S03]  /*0920*/  IADD3 R19, P2, PT, -R18, R20, RZ ;  /* 0x0000001412137210 */ /* 0x000fc60007f5e1ff */
[-C--:B------:R-:W-:Y:S01]  /*0930*/  IMAD R18, R25, R16.reuse, R23 ;  /* 0x0000001019127224 */ /* 0x080fe200078e0217 */
[----:B------:R-:W-:-:S03]  /*0940*/  ISETP.GE.U32.AND P0, PT, R19, R16, PT ;  /* 0x000000101300720c */ /* 0x000fc60003f06070 */
[----:B------:R-:W-:Y:S01]  /*0950*/  IMAD.X R25, R21, 0x1, ~R18, P2 ;  /* 0x0000000115197824 */ /* 0x000fe200010e0e12 */
[----:B------:R-:W-:-:S04]  /*0960*/  IADD3 R21, P2, PT, R19, -R16, RZ ;  /* 0x8000001013157210 */ /* 0x000fc80007f5e0ff */
[CC--:B------:R-:W-:Y:S02]  /*0970*/  ISETP.GE.U32.AND.EX P0, PT, R25.reuse, R17.reuse, PT, P0 ;  /* 0x000000111900720c */ /* 0x0c0fe40003f06100 */
[----:B------:R-:W-:Y:S02]  /*0980*/  IADD3.X R23, PT, PT, R25, ~R17, RZ, P2, !PT ;  /* 0x8000001119177210 */ /* 0x000fe400017fe4ff */
[----:B------:R-:W-:Y:S02]  /*0990*/  SEL R21, R21, R19, P0 ;  /* 0x0000001315157207 */ /* 0x000fe40000000000 */
[----:B------:R-:W-:Y:S02]  /*09a0*/  SEL R23, R23, R25, P0 ;  /* 0x0000001917177207 */ /* 0x000fe40000000000 */
[CC--:B------:R-:W-:Y:S02]  /*09b0*/  ISETP.GE.U32.AND P0, PT, R21.reuse, R16.reuse, PT ;  /* 0x000000101500720c */ /* 0x0c0fe40003f06070 */
[----:B------:R-:W-:-:S02]  /*09c0*/  IADD3 R18, P2, PT, R21, -R16, RZ ;  /* 0x8000001015127210 */ /* 0x000fc40007f5e0ff */
[----:B------:R-:W-:-:S03]  /*09d0*/  ISETP.GE.U32.AND.EX P0, PT, R23, R17, PT, P0 ;  /* 0x000000111700720c */ /* 0x000fc60003f06100 */
[----:B------:R-:W-:Y:S01]  /*09e0*/  IMAD.X R19, R23, 0x1, ~R17, P2 ;  /* 0x0000000117137824 */ /* 0x000fe200010e0e11 */
[----:B------:R-:W-:-:S04]  /*09f0*/  SEL R18, R18, R21, P0 ;  /* 0x0000001512127207 */ /* 0x000fc80000000000 */
[----:B------:R-:W-:Y:S02]  /*0a00*/  SEL R19, R19, R23, P0 ;  /* 0x0000001713137207 */ /* 0x000fe40000000000 */
[-C--:B------:R-:W-:Y:S02]  /*0a10*/  IADD3 R17, P2, PT, RZ, -R18.reuse, RZ ;  /* 0x80000012ff117210 */ /* 0x080fe40007f5e0ff */
[----:B------:R-:W-:Y:S02]  /*0a20*/  ISETP.NE.U32.AND P0, PT, R12, RZ, PT ;  /* 0x000000ff0c00720c */ /* 0x000fe40003f05070 */
[----:B------:R-:W-:Y:S01]  /*0a30*/  SEL R18, R17, R18, !P1 ;  /* 0x0000001211127207 */ /* 0x000fe20004800000 */
[----:B------:R-:W-:Y:S01]  /*0a40*/  IMAD.X R16, RZ, RZ, ~R19, P2 ;  /* 0x000000ffff107224 */ /* 0x000fe200010e0e13 */
[----:B------:R-:W-:Y:S01]  /*0a50*/  ISETP.NE.AND.EX P0, PT, R13, RZ, PT, P0 ;  /* 0x000000ff0d00720c */ /* 0x000fe20003f05300 */
[----:B------:R-:W-:-:S03]  /*0a60*/  IMAD.MOV.U32 R17, RZ, RZ, 0x0 ;  /* 0x00000000ff117424 */ /* 0x000fc600078e00ff */
[----:B------:R-:W-:Y:S01]  /*0a70*/  SEL R19, R16, R19, !P1 ;  /* 0x0000001310137207 */ /* 0x000fe20004800000 */
[----:B------:R-:W-:Y:S01]  /*0a80*/  IMAD.MOV.U32 R16, RZ, RZ, R0 ;  /* 0x000000ffff107224 */ /* 0x000fe200078e0000 */
[----:B------:R-:W-:Y:S02]  /*0a90*/  SEL R18, R18, 0xffffffff, P0 ;  /* 0xffffffff12127807 */ /* 0x000fe40000000000 */
[----:B------:R-:W-:Y:S01]  /*0aa0*/  SEL R19, R19, 0xffffffff, P0 ;  /* 0xffffffff13137807 */ /* 0x000fe20000000000 */
[----:B------:R-:W-:Y:S06]  /*0ab0*/  RET.REL.NODEC R16 `(_Z6func_gPllS_lli) ;  /* 0xfffffff410507950 */ /* 0x000fec0003c3ffff */
.L_x_7:
[----:B------:R-:W-:-:S00]  /*0ac0*/  BRA `(.L_x_7) ;  /* 0xfffffffc00fc7947 */ /* 0x000fc0000383ffff */
[----:B------:R-:W-:-:S00]  /*0ad0*/  NOP ;  /* 0x0000000000007918 */ /* 0x000fc00000000000 */
        /* <DEDUP_REMOVED lines=10> */
.L_x_9:


//--------------------- .text._Z11set_squaresPll  --------------------------
	.section	.text._Z11set_squaresPll,"ax",@progbits
	.align	128
        .global         _Z11set_squaresPll
        .type           _Z11set_squaresPll,@function
        .size           _Z11set_squaresPll,(.L_x_11 - _Z11set_squaresPll)
        .other          _Z11set_squaresPll,@"STO_CUDA_ENTRY STV_DEFAULT"
_Z11set_squaresPll:
.text._Z11set_squaresPll:
[----:B------:R-:W-:Y:S01]  /*0000*/  LDC R1, c[0x0][0x37c] ;  /* 0x0000df00ff017b82 */ /* 0x000fe20000000800 */
[----:B------:R-:W0:Y:S07]  /*0010*/  S2R R7, SR_TID.X ;  /* 0x0000000000077919 */ /* 0x000e2e0000002100 */
[----:B------:R-:W0:Y:S01]  /*0020*/  S2UR UR4, SR_CTAID.X ;  /* 0x00000000000479c3 */ /* 0x000e220000002500 */
[----:B------:R-:W1:Y:S07]  /*0030*/  LDCU.64 UR6, c[0x0][0x388] ;  /* 0x00007100ff0677ac */ /* 0x000e6e0008000a00 */
[----:B------:R-:W0:Y:S02]  /*0040*/  LDC R0, c[0x0][0x360] ;  /* 0x0000d800ff007b82 */ /* 0x000e240000000800 */
[----:B0-----:R-:W-:-:S05]  /*0050*/  IMAD R7, R0, UR4, R7 ;  /* 0x0000000400077c24 */ /* 0x001fca000f8e0207 */
[----:B-1----:R-:W-:-:S04]  /*0060*/  ISETP.GE.U32.AND P0, PT, R7, UR6, PT ;  /* 0x0000000607007c0c */ /* 0x002fc8000bf06070 */
[----:B------:R-:W-:-:S13]  /*0070*/  ISETP.GE.AND.EX P0, PT, RZ, UR7, PT, P0 ;  /* 0x00000007ff007c0c */ /* 0x000fda000bf06300 */
[----:B------:R-:W-:Y:S05]  /*0080*/  @P0 EXIT ;  /* 0x000000000000094d */ /* 0x000fea0003800000 */
[----:B------:R-:W0:Y:S01]  /*0090*/  LDCU.64 UR6, c[0x0][0x380] ;  /* 0x00007000ff0677ac */ /* 0x000e220008000a00 */
[----:B------:R-:W-:Y:S01]  /*00a0*/  VIADD R4, R7, 0x1 ;  /* 0x0000000107047836 */ /* 0x000fe20000000000 */
[----:B------:R-:W1:Y:S04]  /*00b0*/  LDCU.64 UR4, c[0x0][0x358] ;  /* 0x00006b00ff0477ac */ /* 0x000e680008000a00 */
[----:B------:R-:W-:-:S03]  /*00c0*/  SHF.R.S32.HI R5, RZ, 0x1f, R4 ;  /* 0x0000001fff057819 */ /* 0x000fc60000011404 */
[----:B------:R-:W-:-:S04]  /*00d0*/  IMAD.WIDE.U32 R2, R7, R4, R4 ;  /* 0x0000000407027225 */ /* 0x000fc800078e0004 */
[----:B------:R-:W-:Y:S01]  /*00e0*/  IMAD R5, R5, R7, RZ ;  /* 0x0000000705057224 */ /* 0x000fe200078e02ff */
[----:B0-----:R-:W-:-:S03]  /*00f0*/  LEA R6, P0, R7, UR6, 0x3 ;  /* 0x0000000607067c11 */ /* 0x001fc6000f8018ff */
[----:B------:R-:W-:Y:S01]  /*0100*/  IMAD.IADD R3, R3, 0x1, R5 ;  /* 0x0000000103037824 */ /* 0x000fe200078e0205 */
[----:B------:R-:W-:-:S05]  /*0110*/  LEA.HI.X R7, R7, UR7, RZ, 0x3, P0 ;  /* 0x0000000707077c11 */ /* 0x000fca00080f1cff */
[----:B-1----:R-:W-:Y:S01]  /*0120*/  STG.E.64 desc[UR4][R6.64], R2 ;  /* 0x0000000206007986 */ /* 0x002fe2000c101b04 */
[----:B------:R-:W-:Y:S05]  /*0130*/  EXIT ;  /* 0x000000000000794d */ /* 0x000fea0003800000 */
.L_x_8:
        /* <DEDUP_REMOVED lines=12> */
.L_x_11:


//--------------------- .nv.global.init           --------------------------
	.section	.nv.global.init,"aw",@progbits
.nv.global.init:
	.type		$str,@object
	.size		$str,(.L_0 - $str)
$str:
        /*0000*/ 	.byte	0x78, 0x3a, 0x20, 0x25, 0x64, 0x20, 0x74, 0x61, 0x72, 0x67, 0x65, 0x74, 0x3a, 0x20, 0x25, 0x6c
        /*0010*/ 	.byte	0x64, 0x20, 0x73, 0x71, 0x75, 0x61, 0x72, 0x65, 0x3a, 0x20, 0x25, 0x6c, 0x64, 0x0a, 0x00
.L_0:


//--------------------- .nv.shared.reserved.0     --------------------------
	.section	.nv.shared.reserved.0,"aw",@nobits
	.weak		__nv_reservedSMEM_offset_0_alias
	.size		__nv_reservedSMEM_offset_0_alias, 0, 64
	.other		__nv_reservedSMEM_offset_0_alias,@"STO_CUDA_RESERVED_SHARED STV_DEFAULT"
__nv_reservedSMEM_offset_0_alias:
	.zero		0
	.zero		64


//--------------------- .nv.constant0._Z6func_gPllS_lli --------------------------
	.section	.nv.constant0._Z6func_gPllS_lli,"a",@progbits
	.sectionflags	@""
	.align	4
.nv.constant0._Z6func_gPllS_lli:
	.zero		940


//--------------------- .nv.constant0._Z11set_squaresPll --------------------------
	.section	.nv.constant0._Z11set_squaresPll,"a",@progbits
	.sectionflags	@""
	.align	4
.nv.constant0._Z11set_squaresPll:
	.zero		912


//--------------------- SYMBOLS --------------------------

	.type		.nv.reservedSmem.offset0,@object
	.size		.nv.reservedSmem.offset0,0x4
	.type		vprintf,@function
